//
// Generated by NVIDIA NVVM Compiler
//
// Compiler Build ID: CL-36424714
// Cuda compilation tools, release 13.0, V13.0.88
// Based on NVVM 20.0.0
//

.version 9.0
.target sm_100
.address_size 64

	// .globl	_Z14_AFFINE_KERNELPiiS_iiii

.visible .entry _Z14_AFFINE_KERNELPiiS_iiii(
	.param .u64 .ptr .align 1 _Z14_AFFINE_KERNELPiiS_iiii_param_0,
	.param .u32 _Z14_AFFINE_KERNELPiiS_iiii_param_1,
	.param .u64 .ptr .align 1 _Z14_AFFINE_KERNELPiiS_iiii_param_2,
	.param .u32 _Z14_AFFINE_KERNELPiiS_iiii_param_3,
	.param .u32 _Z14_AFFINE_KERNELPiiS_iiii_param_4,
	.param .u32 _Z14_AFFINE_KERNELPiiS_iiii_param_5,
	.param .u32 _Z14_AFFINE_KERNELPiiS_iiii_param_6
)
{
	.reg .pred 	%p<4>;
	.reg .b32 	%r<13>;
	.reg .b64 	%rd<10>;

	ld.param.u64 	%rd1, [_Z14_AFFINE_KERNELPiiS_iiii_param_0];
	ld.param.u64 	%rd2, [_Z14_AFFINE_KERNELPiiS_iiii_param_2];
	ld.param.u32 	%r2, [_Z14_AFFINE_KERNELPiiS_iiii_param_4];
	ld.param.u32 	%r3, [_Z14_AFFINE_KERNELPiiS_iiii_param_5];
	ld.param.u32 	%r4, [_Z14_AFFINE_KERNELPiiS_iiii_param_6];
	mov.u32 	%r5, %nctaid.x;
	mov.u32 	%r6, %ntid.x;
	mov.u32 	%r7, %ctaid.x;
	mov.u32 	%r8, %tid.x;
	mad.lo.s32 	%r9, %r4, %r5, %r7;
	mad.lo.s32 	%r1, %r9, %r6, %r8;
	setp.gt.s32 	%p1, %r2, %r1;
	setp.gt.s32 	%p2, %r1, %r3;
	or.pred  	%p3, %p1, %p2;
	@%p3 bra 	$L__BB0_2;
	cvta.to.global.u64 	%rd3, %rd2;
	cvta.to.global.u64 	%rd4, %rd1;
	mul.wide.s32 	%rd5, %r1, 4;
	sub.s64 	%rd6, %rd3, %rd5;
	ld.global.u32 	%r10, [%rd6+76];
	neg.s32 	%r11, %r10;
	add.s64 	%rd7, %rd3, %rd5;
	st.global.u32 	[%rd7], %r11;
	sub.s64 	%rd8, %rd4, %rd5;
	ld.global.u32 	%r12, [%rd8+76];
	add.s64 	%rd9, %rd4, %rd5;
	st.global.u32 	[%rd9], %r12;
$L__BB0_2:
	ret;

}


// ===== COMPILED SASS (sm_100) =====

	.target	sm_100

	.elftype	@"ET_EXEC"


//--------------------- .note.nv.tkinfo           --------------------------
	.section	.note.nv.tkinfo,"",@"SHT_NOTE"
	.sectionflags	@"SHF_NOTE_NV_TKINFO"
	.tkinfo
        /*0018*/ 	.word	0x00000002
        /*0030*/ 	.string	""
        /*0030*/ 	.string	"ptxas"
        /*0030*/ 	.string	"Cuda compilation tools, release 13.0, V13.0.88"
        /*0030*/ 	.string	"Build cuda_13.0.r13.0/compiler.36424714_0"
        /*0030*/ 	.string	"-arch sm_100 -m 64 "



//--------------------- .note.nv.cuinfo           --------------------------
	.section	.note.nv.cuinfo,"",@"SHT_NOTE"
	.sectionflags	@"SHF_NOTE_NV_CUINFO"
        /*0018*/ 	.short	0x0002
        /*001a*/ 	.short	0x0064
        /*001c*/ 	.short	0x0082
	.zero		2


//--------------------- .nv.info                  --------------------------
	.section	.nv.info,"",@"SHT_CUDA_INFO"
	.align	4


	//----- nvinfo : EIATTR_REGCOUNT
	.align		4
        /*0000*/ 	.byte	0x04, 0x2f
        /*0002*/ 	.short	(.L_1 - .L_0)
	.align		4
.L_0:
        /*0004*/ 	.word	index@(_Z14_AFFINE_KERNELPiiS_iiii)
        /*0008*/ 	.word	0x0000000e


	//----- nvinfo : EIATTR_FRAME_SIZE
	.align		4
.L_1:
        /*000c*/ 	.byte	0x04, 0x11
        /*000e*/ 	.short	(.L_3 - .L_2)
	.align		4
.L_2:
        /*0010*/ 	.word	index@(_Z14_AFFINE_KERNELPiiS_iiii)
        /*0014*/ 	.word	0x00000000


	//----- nvinfo : EIATTR_MIN_STACK_SIZE
	.align		4
.L_3:
        /*0018*/ 	.byte	0x04, 0x12
        /*001a*/ 	.short	(.L_5 - .L_4)
	.align		4
.L_4:
        /*001c*/ 	.word	index@(_Z14_AFFINE_KERNELPiiS_iiii)
        /*0020*/ 	.word	0x00000000
.L_5:


//--------------------- .nv.compat                --------------------------
	.section	.nv.compat,"",@"SHT_CUDA_COMPAT_INFO"
	.align	4
        /*0000*/ 	.byte	0x02, 0x09, 0x00, 0x00, 0x02, 0x02, 0x01, 0x00, 0x02, 0x05, 0x05, 0x00, 0x03, 0x07, 0x01, 0x01
        /*0010*/ 	.byte	0x02, 0x03, 0x00, 0x00, 0x02, 0x06, 0x01, 0x00, 0x04, 0x0b, 0x08, 0x00, 0x09, 0x00, 0x00, 0x00
        /*0020*/ 	.byte	0x00, 0x00, 0x00, 0x00


//--------------------- .nv.info._Z14_AFFINE_KERNELPiiS_iiii --------------------------
	.section	.nv.info._Z14_AFFINE_KERNELPiiS_iiii,"",@"SHT_CUDA_INFO"
	.sectionflags	@""
	.align	4


	//----- nvinfo : EIATTR_CUDA_API_VERSION
	.align		4
        /*0000*/ 	.byte	0x04, 0x37
        /*0002*/ 	.short	(.L_7 - .L_6)
.L_6:
        /*0004*/ 	.word	0x00000082


	//----- nvinfo : EIATTR_KPARAM_INFO
	.align		4
.L_7:
        /*0008*/ 	.byte	0x04, 0x17
        /*000a*/ 	.short	(.L_9 - .L_8)
.L_8:
        /*000c*/ 	.word	0x00000000
        /*0010*/ 	.short	0x0006
        /*0012*/ 	.short	0x0024
        /*0014*/ 	.byte	0x00, 0xf0, 0x11, 0x00


	//----- nvinfo : EIATTR_KPARAM_INFO
	.align		4
.L_9:
        /*0018*/ 	.byte	0x04, 0x17
        /*001a*/ 	.short	(.L_11 - .L_10)
.L_10:
        /*001c*/ 	.word	0x00000000
        /*0020*/ 	.short	0x0005
        /*0022*/ 	.short	0x0020
        /*0024*/ 	.byte	0x00, 0xf0, 0x11, 0x00


	//----- nvinfo : EIATTR_KPARAM_INFO
	.align		4
.L_11:
        /*0028*/ 	.byte	0x04, 0x17
        /*002a*/ 	.short	(.L_13 - .L_12)
.L_12:
        /*002c*/ 	.word	0x00000000
        /*0030*/ 	.short	0x0004
        /*0032*/ 	.short	0x001c
        /*0034*/ 	.byte	0x00, 0xf0, 0x11, 0x00


	//----- nvinfo : EIATTR_KPARAM_INFO
	.align		4
.L_13:
        /*0038*/ 	.byte	0x04, 0x17
        /*003a*/ 	.short	(.L_15 - .L_14)
.L_14:
        /*003c*/ 	.word	0x00000000
        /*0040*/ 	.short	0x0003
        /*0042*/ 	.short	0x0018
        /*0044*/ 	.byte	0x00, 0xf0, 0x11, 0x00


	//----- nvinfo : EIATTR_KPARAM_INFO
	.align		4
.L_15:
        /*0048*/ 	.byte	0x04, 0x17
        /*004a*/ 	.short	(.L_17 - .L_16)
.L_16:
        /*004c*/ 	.word	0x00000000
        /*0050*/ 	.short	0x0002
        /*0052*/ 	.short	0x0010
        /*0054*/ 	.byte	0x00, 0xf5, 0x21, 0x00


	//----- nvinfo : EIATTR_KPARAM_INFO
	.align		4
.L_17:
        /*0058*/ 	.byte	0x04, 0x17
        /*005a*/ 	.short	(.L_19 - .L_18)
.L_18:
        /*005c*/ 	.word	0x00000000
        /*0060*/ 	.short	0x0001
        /*0062*/ 	.short	0x0008
        /*0064*/ 	.byte	0x00, 0xf0, 0x11, 0x00


	//----- nvinfo : EIATTR_KPARAM_INFO
	.align		4
.L_19:
        /*0068*/ 	.byte	0x04, 0x17
        /*006a*/ 	.short	(.L_21 - .L_20)
.L_20:
        /*006c*/ 	.word	0x00000000
        /*0070*/ 	.short	0x0000
        /*0072*/ 	.short	0x0000
        /*0074*/ 	.byte	0x00, 0xf5, 0x21, 0x00


	//----- nvinfo : EIATTR_SPARSE_MMA_MASK
	.align		4
.L_21:
        /*0078*/ 	.byte	0x03, 0x50
        /*007a*/ 	.short	0x0000


	//----- nvinfo : EIATTR_MAXREG_COUNT
	.align		4
        /*007c*/ 	.byte	0x03, 0x1b
        /*007e*/ 	.short	0x00ff


	//----- nvinfo : EIATTR_MERCURY_ISA_VERSION
	.align		4
        /*0080*/ 	.byte	0x03, 0x5f
        /*0082*/ 	.short	0x0101


	//----- nvinfo : EIATTR_VRC_CTA_INIT_COUNT
	.align		4
        /*0084*/ 	.byte	0x02, 0x4a
	.zero		1
	.zero		1


	//----- nvinfo : EIATTR_EXIT_INSTR_OFFSETS
	.align		4
        /*0088*/ 	.byte	0x04, 0x1c
        /*008a*/ 	.short	(.L_23 - .L_22)


	//   ....[0]....
.L_22:
        /*008c*/ 	.word	0x000000b0


	//   ....[1]....
        /*0090*/ 	.word	0x000001d0


	//----- nvinfo : EIATTR_CBANK_PARAM_SIZE
	.align		4
.L_23:
        /*0094*/ 	.byte	0x03, 0x19
        /*0096*/ 	.short	0x0028


	//----- nvinfo : EIATTR_PARAM_CBANK
	.align		4
        /*0098*/ 	.byte	0x04, 0x0a
        /*009a*/ 	.short	(.L_25 - .L_24)
	.align		4
.L_24:
        /*009c*/ 	.word	index@(.nv.constant0._Z14_AFFINE_KERNELPiiS_iiii)
        /*00a0*/ 	.short	0x0380
        /*00a2*/ 	.short	0x0028


	//----- nvinfo : EIATTR_SW_WAR
	.align		4
.L_25:
        /*00a4*/ 	.byte	0x04, 0x36
        /*00a6*/ 	.short	(.L_27 - .L_26)
.L_26:
        /*00a8*/ 	.word	0x00000008
.L_27:


//--------------------- .nv.callgraph             --------------------------
	.section	.nv.callgraph,"",@"SHT_CUDA_CALLGRAPH"
	.align	4
	.sectionentsize	8
	.align		4
        /*0000*/ 	.word	0x00000000
	.align		4
        /*0004*/ 	.word	0xffffffff
	.align		4
        /*0008*/ 	.word	0x00000000
	.align		4
        /*000c*/ 	.word	0xfffffffe
	.align		4
        /*0010*/ 	.word	0x00000000
	.align		4
        /*0014*/ 	.word	0xfffffffd
	.align		4
        /*0018*/ 	.word	0x00000000
	.align		4
        /*001c*/ 	.word	0xfffffffc


//--------------------- .text._Z14_AFFINE_KERNELPiiS_iiii --------------------------
	.section	.text._Z14_AFFINE_KERNELPiiS_iiii,"ax",@progbits
	.align	128
        .global         _Z14_AFFINE_KERNELPiiS_iiii
        .type           _Z14_AFFINE_KERNELPiiS_iiii,@function
        .size           _Z14_AFFINE_KERNELPiiS_iiii,(.L_x_1 - _Z14_AFFINE_KERNELPiiS_iiii)
        .other          _Z14_AFFINE_KERNELPiiS_iiii,@"STO_CUDA_ENTRY STV_DEFAULT"
_Z14_AFFINE_KERNELPiiS_iiii:
.text._Z14_AFFINE_KERNELPiiS_iiii:
[----:B------:R-:W-:Y:S01]  /*0000*/  LDC R1, c[0x0][0x37c] ;  /* 0x0000df00ff017b82 */ /* 0x000fe20000000800 */
[----:B------:R-:W0:Y:S07]  /*0010*/  S2R R0, SR_CTAID.X ;  /* 0x0000000000007919 */ /* 0x000e2e0000002500 */
[----:B------:R-:W0:Y:S01]  /*0020*/  LDC.64 R4, c[0x0][0x3a0] ;  /* 0x0000e800ff047b82 */ /* 0x000e220000000a00 */
[----:B------:R-:W0:Y:S01]  /*0030*/  LDCU UR4, c[0x0][0x370] ;  /* 0x00006e00ff0477ac */ /* 0x000e220008000800 */
[----:B------:R-:W1:Y:S01]  /*0040*/  S2R R3, SR_TID.X ;  /* 0x0000000000037919 */ /* 0x000e620000002100 */
[----:B------:R-:W1:Y:S01]  /*0050*/  LDCU UR5, c[0x0][0x360] ;  /* 0x00006c00ff0577ac */ /* 0x000e620008000800 */
[----:B------:R-:W2:Y:S01]  /*0060*/  LDCU UR6, c[0x0][0x39c] ;  /* 0x00007380ff0677ac */ /* 0x000ea20008000800 */
[----:B0-----:R-:W-:-:S04]  /*0070*/  IMAD R0, R5, UR4, R0 ;  /* 0x0000000405007c24 */ /* 0x001fc8000f8e0200 */
[----:B-1----:R-:W-:-:S05]  /*0080*/  IMAD R3, R0, UR5, R3 ;  /* 0x0000000500037c24 */ /* 0x002fca000f8e0203 */
[----:B------:R-:W-:-:S04]  /*0090*/  ISETP.GT.AND P0, PT, R3, R4, PT ;  /* 0x000000040300720c */ /* 0x000fc80003f04270 */
[----:B--2---:R-:W-:-:S13]  /*00a0*/  ISETP.LT.OR P0, PT, R3, UR6, P0 ;  /* 0x0000000603007c0c */ /* 0x004fda0008701670 */
[----:B------:R-:W-:Y:S05]  /*00b0*/  @P0 EXIT ;  /* 0x000000000000094d */ /* 0x000fea0003800000 */
[----:B------:R-:W0:Y:S01]  /*00c0*/  LDCU.64 UR6, c[0x0][0x390] ;  /* 0x00007200ff0677ac */ /* 0x000e220008000a00 */
[----:B------:R-:W-:Y:S01]  /*00d0*/  IMAD.WIDE R2, R3, 0x4, RZ ;  /* 0x0000000403027825 */ /* 0x000fe200078e02ff */
[----:B------:R-:W1:Y:S01]  /*00e0*/  LDCU.64 UR4, c[0x0][0x358] ;  /* 0x00006b00ff0477ac */ /* 0x000e620008000a00 */
[----:B------:R-:W2:Y:S01]  /*00f0*/  LDCU.64 UR8, c[0x0][0x380] ;  /* 0x00007000ff0877ac */ /* 0x000ea20008000a00 */
[----:B0-----:R-:W-:-:S04]  /*0100*/  IADD3 R4, P0, PT, -R2, UR6, RZ ;  /* 0x0000000602047c10 */ /* 0x001fc8000ff1e1ff */
[----:B------:R-:W-:-:S05]  /*0110*/  IADD3.X R5, PT, PT, ~R3, UR7, RZ, P0, !PT ;  /* 0x0000000703057c10 */ /* 0x000fca00087fe5ff */
[----:B-1----:R-:W3:Y:S01]  /*0120*/  LDG.E R4, desc[UR4][R4.64+0x4c] ;  /* 0x00004c0404047981 */ /* 0x002ee2000c1e1900 */
[C---:B------:R-:W-:Y:S02]  /*0130*/  IADD3 R6, P0, PT, R2.reuse, UR6, RZ ;  /* 0x0000000602067c10 */ /* 0x040fe4000ff1e0ff */
[----:B--2---:R-:W-:Y:S02]  /*0140*/  IADD3 R8, P1, PT, -R2, UR8, RZ ;  /* 0x0000000802087c10 */ /* 0x004fe4000ff3e1ff */
[C---:B------:R-:W-:Y:S02]  /*0150*/  IADD3.X R7, PT, PT, R3.reuse, UR7, RZ, P0, !PT ;  /* 0x0000000703077c10 */ /* 0x040fe400087fe4ff */
[----:B------:R-:W-:Y:S01]  /*0160*/  IADD3.X R9, PT, PT, ~R3, UR9, RZ, P1, !PT ;  /* 0x0000000903097c10 */ /* 0x000fe20008ffe5ff */
[----:B---3--:R-:W-:-:S05]  /*0170*/  IMAD.MOV R11, RZ, RZ, -R4 ;  /* 0x000000ffff0b7224 */ /* 0x008fca00078e0a04 */
[----:B------:R-:W-:Y:S04]  /*0180*/  STG.E desc[UR4][R6.64], R11 ;  /* 0x0000000b06007986 */ /* 0x000fe8000c101904 */
[----:B------:R-:W2:Y:S01]  /*0190*/  LDG.E R9, desc[UR4][R8.64+0x4c] ;  /* 0x00004c0408097981 */ /* 0x000ea2000c1e1900 */
[----:B------:R-:W-:-:S04]  /*01a0*/  IADD3 R2, P0, PT, R2, UR8, RZ ;  /* 0x0000000802027c10 */ /* 0x000fc8000ff1e0ff */
[----:B------:R-:W-:-:S05]  /*01b0*/  IADD3.X R3, PT, PT, R3, UR9, RZ, P0, !PT ;  /* 0x0000000903037c10 */ /* 0x000fca00087fe4ff */
[----:B--2---:R-:W-:Y:S01]  /*01c0*/  STG.E desc[UR4][R2.64], R9 ;  /* 0x0000000902007986 */ /* 0x004fe2000c101904 */
[----:B------:R-:W-:Y:S05]  /*01d0*/  EXIT ;  /* 0x000000000000794d */ /* 0x000fea0003800000 */
.L_x_0:
[----:B------:R-:W-:-:S00]  /*01e0*/  BRA `(.L_x_0) ;  /* 0xfffffffc00fc7947 */ /* 0x000fc0000383ffff */
[----:B------:R-:W-:-:S00]  /*01f0*/  NOP ;  /* 0x0000000000007918 */ /* 0x000fc00000000000 */
        /* <DEDUP_REMOVED lines=8> */
.L_x_1:


//--------------------- .nv.shared.reserved.0     --------------------------
	.section	.nv.shared.reserved.0,"aw",@nobits
	.weak		__nv_reservedSMEM_offset_0_alias
	.size		__nv_reservedSMEM_offset_0_alias, 0, 64
	.other		__nv_reservedSMEM_offset_0_alias,@"STO_CUDA_RESERVED_SHARED STV_DEFAULT"
__nv_reservedSMEM_offset_0_alias:
	.zero		0
	.zero		64


//--------------------- .nv.constant0._Z14_AFFINE_KERNELPiiS_iiii --------------------------
	.section	.nv.constant0._Z14_AFFINE_KERNELPiiS_iiii,"a",@progbits
	.sectionflags	@""
	.align	4
.nv.constant0._Z14_AFFINE_KERNELPiiS_iiii:
	.zero		936


//--------------------- SYMBOLS --------------------------

	.type		.nv.reservedSmem.offset0,@object
	.size		.nv.reservedSmem.offset0,0x4
